//
// Generated by NVIDIA NVVM Compiler
//
// Compiler Build ID: CL-36424714
// Cuda compilation tools, release 13.0, V13.0.88
// Based on NVVM 20.0.0
//

.version 9.0
.target sm_100
.address_size 64

	// .globl	_Z13MultMatrixGPUPiPKiS1_iii

.visible .entry _Z13MultMatrixGPUPiPKiS1_iii(
	.param .u64 .ptr .align 1 _Z13MultMatrixGPUPiPKiS1_iii_param_0,
	.param .u64 .ptr .align 1 _Z13MultMatrixGPUPiPKiS1_iii_param_1,
	.param .u64 .ptr .align 1 _Z13MultMatrixGPUPiPKiS1_iii_param_2,
	.param .u32 _Z13MultMatrixGPUPiPKiS1_iii_param_3,
	.param .u32 _Z13MultMatrixGPUPiPKiS1_iii_param_4,
	.param .u32 _Z13MultMatrixGPUPiPKiS1_iii_param_5
)
{


	ret;

}


// ===== COMPILED SASS (sm_100) =====

	.target	sm_100

	.elftype	@"ET_EXEC"


//--------------------- .note.nv.tkinfo           --------------------------
	.section	.note.nv.tkinfo,"",@"SHT_NOTE"
	.sectionflags	@"SHF_NOTE_NV_TKINFO"
	.tkinfo
        /*0018*/ 	.word	0x00000002
        /*0030*/ 	.string	""
        /*0030*/ 	.string	"ptxas"
        /*0030*/ 	.string	"Cuda compilation tools, release 13.0, V13.0.88"
        /*0030*/ 	.string	"Build cuda_13.0.r13.0/compiler.36424714_0"
        /*0030*/ 	.string	"-arch sm_100 -m 64 "



//--------------------- .note.nv.cuinfo           --------------------------
	.section	.note.nv.cuinfo,"",@"SHT_NOTE"
	.sectionflags	@"SHF_NOTE_NV_CUINFO"
        /*0018*/ 	.short	0x0002
        /*001a*/ 	.short	0x0064
        /*001c*/ 	.short	0x0082
	.zero		2


//--------------------- .nv.info                  --------------------------
	.section	.nv.info,"",@"SHT_CUDA_INFO"
	.align	4


	//----- nvinfo : EIATTR_REGCOUNT
	.align		4
        /*0000*/ 	.byte	0x04, 0x2f
        /*0002*/ 	.short	(.L_1 - .L_0)
	.align		4
.L_0:
        /*0004*/ 	.word	index@(_Z13MultMatrixGPUPiPKiS1_iii)
        /*0008*/ 	.word	0x00000004


	//----- nvinfo : EIATTR_FRAME_SIZE
	.align		4
.L_1:
        /*000c*/ 	.byte	0x04, 0x11
        /*000e*/ 	.short	(.L_3 - .L_2)
	.align		4
.L_2:
        /*0010*/ 	.word	index@(_Z13MultMatrixGPUPiPKiS1_iii)
        /*0014*/ 	.word	0x00000000


	//----- nvinfo : EIATTR_MIN_STACK_SIZE
	.align		4
.L_3:
        /*0018*/ 	.byte	0x04, 0x12
        /*001a*/ 	.short	(.L_5 - .L_4)
	.align		4
.L_4:
        /*001c*/ 	.word	index@(_Z13MultMatrixGPUPiPKiS1_iii)
        /*0020*/ 	.word	0x00000000
.L_5:


//--------------------- .nv.compat                --------------------------
	.section	.nv.compat,"",@"SHT_CUDA_COMPAT_INFO"
	.align	4
        /*0000*/ 	.byte	0x02, 0x09, 0x00, 0x00, 0x02, 0x02, 0x01, 0x00, 0x02, 0x05, 0x05, 0x00, 0x03, 0x07, 0x01, 0x01
        /*0010*/ 	.byte	0x02, 0x03, 0x00, 0x00, 0x02, 0x06, 0x01, 0x00, 0x04, 0x0b, 0x08, 0x00, 0x09, 0x00, 0x00, 0x00
        /*0020*/ 	.byte	0x00, 0x00, 0x00, 0x00


//--------------------- .nv.info._Z13MultMatrixGPUPiPKiS1_iii --------------------------
	.section	.nv.info._Z13MultMatrixGPUPiPKiS1_iii,"",@"SHT_CUDA_INFO"
	.sectionflags	@""
	.align	4


	//----- nvinfo : EIATTR_CUDA_API_VERSION
	.align		4
        /*0000*/ 	.byte	0x04, 0x37
        /*0002*/ 	.short	(.L_7 - .L_6)
.L_6:
        /*0004*/ 	.word	0x00000082


	//----- nvinfo : EIATTR_KPARAM_INFO
	.align		4
.L_7:
        /*0008*/ 	.byte	0x04, 0x17
        /*000a*/ 	.short	(.L_9 - .L_8)
.L_8:
        /*000c*/ 	.word	0x00000000
        /*0010*/ 	.short	0x0005
        /*0012*/ 	.short	0x0020
        /*0014*/ 	.byte	0x00, 0xf0, 0x11, 0x00


	//----- nvinfo : EIATTR_KPARAM_INFO
	.align		4
.L_9:
        /*0018*/ 	.byte	0x04, 0x17
        /*001a*/ 	.short	(.L_11 - .L_10)
.L_10:
        /*001c*/ 	.word	0x00000000
        /*0020*/ 	.short	0x0004
        /*0022*/ 	.short	0x001c
        /*0024*/ 	.byte	0x00, 0xf0, 0x11, 0x00


	//----- nvinfo : EIATTR_KPARAM_INFO
	.align		4
.L_11:
        /*0028*/ 	.byte	0x04, 0x17
        /*002a*/ 	.short	(.L_13 - .L_12)
.L_12:
        /*002c*/ 	.word	0x00000000
        /*0030*/ 	.short	0x0003
        /*0032*/ 	.short	0x0018
        /*0034*/ 	.byte	0x00, 0xf0, 0x11, 0x00


	//----- nvinfo : EIATTR_KPARAM_INFO
	.align		4
.L_13:
        /*0038*/ 	.byte	0x04, 0x17
        /*003a*/ 	.short	(.L_15 - .L_14)
.L_14:
        /*003c*/ 	.word	0x00000000
        /*0040*/ 	.short	0x0002
        /*0042*/ 	.short	0x0010
        /*0044*/ 	.byte	0x00, 0xf5, 0x21, 0x00


	//----- nvinfo : EIATTR_KPARAM_INFO
	.align		4
.L_15:
        /*0048*/ 	.byte	0x04, 0x17
        /*004a*/ 	.short	(.L_17 - .L_16)
.L_16:
        /*004c*/ 	.word	0x00000000
        /*0050*/ 	.short	0x0001
        /*0052*/ 	.short	0x0008
        /*0054*/ 	.byte	0x00, 0xf5, 0x21, 0x00


	//----- nvinfo : EIATTR_KPARAM_INFO
	.align		4
.L_17:
        /*0058*/ 	.byte	0x04, 0x17
        /*005a*/ 	.short	(.L_19 - .L_18)
.L_18:
        /*005c*/ 	.word	0x00000000
        /*0060*/ 	.short	0x0000
        /*0062*/ 	.short	0x0000
        /*0064*/ 	.byte	0x00, 0xf5, 0x21, 0x00


	//----- nvinfo : EIATTR_SPARSE_MMA_MASK
	.align		4
.L_19:
        /*0068*/ 	.byte	0x03, 0x50
        /*006a*/ 	.short	0x0000


	//----- nvinfo : EIATTR_MAXREG_COUNT
	.align		4
        /*006c*/ 	.byte	0x03, 0x1b
        /*006e*/ 	.short	0x00ff


	//----- nvinfo : EIATTR_MERCURY_ISA_VERSION
	.align		4
        /*0070*/ 	.byte	0x03, 0x5f
        /*0072*/ 	.short	0x0101


	//----- nvinfo : EIATTR_VRC_CTA_INIT_COUNT
	.align		4
        /*0074*/ 	.byte	0x02, 0x4a
	.zero		1
	.zero		1


	//----- nvinfo : EIATTR_EXIT_INSTR_OFFSETS
	.align		4
        /*0078*/ 	.byte	0x04, 0x1c
        /*007a*/ 	.short	(.L_21 - .L_20)


	//   ....[0]....
.L_20:
        /*007c*/ 	.word	0x00000010


	//----- nvinfo : EIATTR_CBANK_PARAM_SIZE
	.align		4
.L_21:
        /*0080*/ 	.byte	0x03, 0x19
        /*0082*/ 	.short	0x0024


	//----- nvinfo : EIATTR_PARAM_CBANK
	.align		4
        /*0084*/ 	.byte	0x04, 0x0a
        /*0086*/ 	.short	(.L_23 - .L_22)
	.align		4
.L_22:
        /*0088*/ 	.word	index@(.nv.constant0._Z13MultMatrixGPUPiPKiS1_iii)
        /*008c*/ 	.short	0x0380
        /*008e*/ 	.short	0x0024


	//----- nvinfo : EIATTR_SW_WAR
	.align		4
.L_23:
        /*0090*/ 	.byte	0x04, 0x36
        /*0092*/ 	.short	(.L_25 - .L_24)
.L_24:
        /*0094*/ 	.word	0x00000008
.L_25:


//--------------------- .nv.callgraph             --------------------------
	.section	.nv.callgraph,"",@"SHT_CUDA_CALLGRAPH"
	.align	4
	.sectionentsize	8
	.align		4
        /*0000*/ 	.word	0x00000000
	.align		4
        /*0004*/ 	.word	0xffffffff
	.align		4
        /*0008*/ 	.word	0x00000000
	.align		4
        /*000c*/ 	.word	0xfffffffe
	.align		4
        /*0010*/ 	.word	0x00000000
	.align		4
        /*0014*/ 	.word	0xfffffffd
	.align		4
        /*0018*/ 	.word	0x00000000
	.align		4
        /*001c*/ 	.word	0xfffffffc


//--------------------- .text._Z13MultMatrixGPUPiPKiS1_iii --------------------------
	.section	.text._Z13MultMatrixGPUPiPKiS1_iii,"ax",@progbits
	.align	128
        .global         _Z13MultMatrixGPUPiPKiS1_iii
        .type           _Z13MultMatrixGPUPiPKiS1_iii,@function
        .size           _Z13MultMatrixGPUPiPKiS1_iii,(.L_x_1 - _Z13MultMatrixGPUPiPKiS1_iii)
        .other          _Z13MultMatrixGPUPiPKiS1_iii,@"STO_CUDA_ENTRY STV_DEFAULT"
_Z13MultMatrixGPUPiPKiS1_iii:
.text._Z13MultMatrixGPUPiPKiS1_iii:
[----:B------:R-:W-:Y:S01]  /*0000*/  LDC R1, c[0x0][0x37c] ;  /* 0x0000df00ff017b82 */ /* 0x000fe20000000800 */
[----:B------:R-:W-:Y:S05]  /*0010*/  EXIT ;  /* 0x000000000000794d */ /* 0x000fea0003800000 */
.L_x_0:
[----:B------:R-:W-:-:S00]  /*0020*/  BRA `(.L_x_0) ;  /* 0xfffffffc00fc7947 */ /* 0x000fc0000383ffff */
[----:B------:R-:W-:-:S00]  /*0030*/  NOP ;  /* 0x0000000000007918 */ /* 0x000fc00000000000 */
        /* <DEDUP_REMOVED lines=12> */
.L_x_1:


//--------------------- .nv.shared.reserved.0     --------------------------
	.section	.nv.shared.reserved.0,"aw",@nobits
	.weak		__nv_reservedSMEM_offset_0_alias
	.size		__nv_reservedSMEM_offset_0_alias, 0, 64
	.other		__nv_reservedSMEM_offset_0_alias,@"STO_CUDA_RESERVED_SHARED STV_DEFAULT"
__nv_reservedSMEM_offset_0_alias:
	.zero		0
	.zero		64


//--------------------- .nv.constant0._Z13MultMatrixGPUPiPKiS1_iii --------------------------
	.section	.nv.constant0._Z13MultMatrixGPUPiPKiS1_iii,"a",@progbits
	.sectionflags	@""
	.align	4
.nv.constant0._Z13MultMatrixGPUPiPKiS1_iii:
	.zero		932


//--------------------- SYMBOLS --------------------------

	.type		.nv.reservedSmem.offset0,@object
	.size		.nv.reservedSmem.offset0,0x4
